//
// Generated by NVIDIA NVVM Compiler
//
// Compiler Build ID: CL-36424714
// Cuda compilation tools, release 13.0, V13.0.88
// Based on NVVM 20.0.0
//

.version 9.0
.target sm_100
.address_size 64

	// .globl	_Z12MatMulKernel6MatrixS_S_

.visible .entry _Z12MatMulKernel6MatrixS_S_(
	.param .align 8 .b8 _Z12MatMulKernel6MatrixS_S__param_0[16],
	.param .align 8 .b8 _Z12MatMulKernel6MatrixS_S__param_1[16],
	.param .align 8 .b8 _Z12MatMulKernel6MatrixS_S__param_2[16]
)
{
	.reg .pred 	%p<5>;
	.reg .b32 	%r<22>;
	.reg .b32 	%f<7>;
	.reg .b64 	%rd<13>;

	ld.param.u64 	%rd1, [_Z12MatMulKernel6MatrixS_S__param_0+8];
	ld.param.u64 	%rd2, [_Z12MatMulKernel6MatrixS_S__param_1+8];
	ld.param.u32 	%r3, [_Z12MatMulKernel6MatrixS_S__param_2];
	ld.param.u64 	%rd3, [_Z12MatMulKernel6MatrixS_S__param_2+8];
	ld.param.v2.u32 	{%r1, %r6}, [_Z12MatMulKernel6MatrixS_S__param_0];
	ld.param.v2.u32 	{%r7, %r8}, [_Z12MatMulKernel6MatrixS_S__param_1];
	mov.u32 	%r9, %ctaid.y;
	mov.u32 	%r10, %ntid.y;
	mov.u32 	%r11, %tid.y;
	mad.lo.s32 	%r4, %r9, %r10, %r11;
	mov.u32 	%r12, %ctaid.x;
	mov.u32 	%r13, %ntid.x;
	mov.u32 	%r14, %tid.x;
	mad.lo.s32 	%r15, %r12, %r13, %r14;
	add.s32 	%r16, %r6, -1;
	setp.ge.s32 	%p1, %r4, %r16;
	add.s32 	%r17, %r7, -1;
	setp.ge.s32 	%p2, %r15, %r17;
	or.pred  	%p3, %p1, %p2;
	@%p3 bra 	$L__BB0_4;
	setp.lt.s32 	%p4, %r1, 1;
	mov.f32 	%f6, 0f00000000;
	@%p4 bra 	$L__BB0_3;
	add.s32 	%r18, %r1, -1;
	mad.lo.s32 	%r19, %r1, %r4, %r18;
	cvta.to.global.u64 	%rd4, %rd1;
	mul.wide.u32 	%rd5, %r19, 4;
	add.s64 	%rd6, %rd4, %rd5;
	ld.global.f32 	%f4, [%rd6];
	mad.lo.s32 	%r20, %r18, %r7, %r15;
	cvta.to.global.u64 	%rd7, %rd2;
	mul.wide.s32 	%rd8, %r20, 4;
	add.s64 	%rd9, %rd7, %rd8;
	ld.global.f32 	%f5, [%rd9];
	mul.f32 	%f6, %f4, %f5;
$L__BB0_3:
	mad.lo.s32 	%r21, %r3, %r4, %r15;
	cvta.to.global.u64 	%rd10, %rd3;
	mul.wide.s32 	%rd11, %r21, 4;
	add.s64 	%rd12, %rd10, %rd11;
	st.global.f32 	[%rd12], %f6;
$L__BB0_4:
	ret;

}


// ===== COMPILED SASS (sm_100) =====

	.target	sm_100

	.elftype	@"ET_EXEC"


//--------------------- .note.nv.tkinfo           --------------------------
	.section	.note.nv.tkinfo,"",@"SHT_NOTE"
	.sectionflags	@"SHF_NOTE_NV_TKINFO"
	.tkinfo
        /*0018*/ 	.word	0x00000002
        /*0030*/ 	.string	""
        /*0030*/ 	.string	"ptxas"
        /*0030*/ 	.string	"Cuda compilation tools, release 13.0, V13.0.88"
        /*0030*/ 	.string	"Build cuda_13.0.r13.0/compiler.36424714_0"
        /*0030*/ 	.string	"-arch sm_100 -m 64 "



//--------------------- .note.nv.cuinfo           --------------------------
	.section	.note.nv.cuinfo,"",@"SHT_NOTE"
	.sectionflags	@"SHF_NOTE_NV_CUINFO"
        /*0018*/ 	.short	0x0002
        /*001a*/ 	.short	0x0064
        /*001c*/ 	.short	0x0082
	.zero		2


//--------------------- .nv.info                  --------------------------
	.section	.nv.info,"",@"SHT_CUDA_INFO"
	.align	4


	//----- nvinfo : EIATTR_REGCOUNT
	.align		4
        /*0000*/ 	.byte	0x04, 0x2f
        /*0002*/ 	.short	(.L_1 - .L_0)
	.align		4
.L_0:
        /*0004*/ 	.word	index@(_Z12MatMulKernel6MatrixS_S_)
        /*0008*/ 	.word	0x0000000e


	//----- nvinfo : EIATTR_FRAME_SIZE
	.align		4
.L_1:
        /*000c*/ 	.byte	0x04, 0x11
        /*000e*/ 	.short	(.L_3 - .L_2)
	.align		4
.L_2:
        /*0010*/ 	.word	index@(_Z12MatMulKernel6MatrixS_S_)
        /*0014*/ 	.word	0x00000000


	//----- nvinfo : EIATTR_MIN_STACK_SIZE
	.align		4
.L_3:
        /*0018*/ 	.byte	0x04, 0x12
        /*001a*/ 	.short	(.L_5 - .L_4)
	.align		4
.L_4:
        /*001c*/ 	.word	index@(_Z12MatMulKernel6MatrixS_S_)
        /*0020*/ 	.word	0x00000000
.L_5:


//--------------------- .nv.compat                --------------------------
	.section	.nv.compat,"",@"SHT_CUDA_COMPAT_INFO"
	.align	4
        /*0000*/ 	.byte	0x02, 0x09, 0x00, 0x00, 0x02, 0x02, 0x01, 0x00, 0x02, 0x05, 0x05, 0x00, 0x03, 0x07, 0x01, 0x01
        /*0010*/ 	.byte	0x02, 0x03, 0x00, 0x00, 0x02, 0x06, 0x01, 0x00, 0x04, 0x0b, 0x08, 0x00, 0x09, 0x00, 0x00, 0x00
        /*0020*/ 	.byte	0x00, 0x00, 0x00, 0x00


//--------------------- .nv.info._Z12MatMulKernel6MatrixS_S_ --------------------------
	.section	.nv.info._Z12MatMulKernel6MatrixS_S_,"",@"SHT_CUDA_INFO"
	.sectionflags	@""
	.align	4


	//----- nvinfo : EIATTR_CUDA_API_VERSION
	.align		4
        /*0000*/ 	.byte	0x04, 0x37
        /*0002*/ 	.short	(.L_7 - .L_6)
.L_6:
        /*0004*/ 	.word	0x00000082


	//----- nvinfo : EIATTR_KPARAM_INFO
	.align		4
.L_7:
        /*0008*/ 	.byte	0x04, 0x17
        /*000a*/ 	.short	(.L_9 - .L_8)
.L_8:
        /*000c*/ 	.word	0x00000000
        /*0010*/ 	.short	0x0002
        /*0012*/ 	.short	0x0020
        /*0014*/ 	.byte	0x00, 0xf0, 0x41, 0x00


	//----- nvinfo : EIATTR_KPARAM_INFO
	.align		4
.L_9:
        /*0018*/ 	.byte	0x04, 0x17
        /*001a*/ 	.short	(.L_11 - .L_10)
.L_10:
        /*001c*/ 	.word	0x00000000
        /*0020*/ 	.short	0x0001
        /*0022*/ 	.short	0x0010
        /*0024*/ 	.byte	0x00, 0xf0, 0x41, 0x00


	//----- nvinfo : EIATTR_KPARAM_INFO
	.align		4
.L_11:
        /*0028*/ 	.byte	0x04, 0x17
        /*002a*/ 	.short	(.L_13 - .L_12)
.L_12:
        /*002c*/ 	.word	0x00000000
        /*0030*/ 	.short	0x0000
        /*0032*/ 	.short	0x0000
        /*0034*/ 	.byte	0x00, 0xf0, 0x41, 0x00


	//----- nvinfo : EIATTR_SPARSE_MMA_MASK
	.align		4
.L_13:
        /*0038*/ 	.byte	0x03, 0x50
        /*003a*/ 	.short	0x0000


	//----- nvinfo : EIATTR_MAXREG_COUNT
	.align		4
        /*003c*/ 	.byte	0x03, 0x1b
        /*003e*/ 	.short	0x00ff


	//----- nvinfo : EIATTR_MERCURY_ISA_VERSION
	.align		4
        /*0040*/ 	.byte	0x03, 0x5f
        /*0042*/ 	.short	0x0101


	//----- nvinfo : EIATTR_VRC_CTA_INIT_COUNT
	.align		4
        /*0044*/ 	.byte	0x02, 0x4a
	.zero		1
	.zero		1


	//----- nvinfo : EIATTR_EXIT_INSTR_OFFSETS
	.align		4
        /*0048*/ 	.byte	0x04, 0x1c
        /*004a*/ 	.short	(.L_15 - .L_14)


	//   ....[0]....
.L_14:
        /*004c*/ 	.word	0x000000f0


	//   ....[1]....
        /*0050*/ 	.word	0x00000230


	//----- nvinfo : EIATTR_CBANK_PARAM_SIZE
	.align		4
.L_15:
        /*0054*/ 	.byte	0x03, 0x19
        /*0056*/ 	.short	0x0030


	//----- nvinfo : EIATTR_PARAM_CBANK
	.align		4
        /*0058*/ 	.byte	0x04, 0x0a
        /*005a*/ 	.short	(.L_17 - .L_16)
	.align		4
.L_16:
        /*005c*/ 	.word	index@(.nv.constant0._Z12MatMulKernel6MatrixS_S_)
        /*0060*/ 	.short	0x0380
        /*0062*/ 	.short	0x0030


	//----- nvinfo : EIATTR_SW_WAR
	.align		4
.L_17:
        /*0064*/ 	.byte	0x04, 0x36
        /*0066*/ 	.short	(.L_19 - .L_18)
.L_18:
        /*0068*/ 	.word	0x00000008
.L_19:


//--------------------- .nv.callgraph             --------------------------
	.section	.nv.callgraph,"",@"SHT_CUDA_CALLGRAPH"
	.align	4
	.sectionentsize	8
	.align		4
        /*0000*/ 	.word	0x00000000
	.align		4
        /*0004*/ 	.word	0xffffffff
	.align		4
        /*0008*/ 	.word	0x00000000
	.align		4
        /*000c*/ 	.word	0xfffffffe
	.align		4
        /*0010*/ 	.word	0x00000000
	.align		4
        /*0014*/ 	.word	0xfffffffd
	.align		4
        /*0018*/ 	.word	0x00000000
	.align		4
        /*001c*/ 	.word	0xfffffffc


//--------------------- .text._Z12MatMulKernel6MatrixS_S_ --------------------------
	.section	.text._Z12MatMulKernel6MatrixS_S_,"ax",@progbits
	.align	128
        .global         _Z12MatMulKernel6MatrixS_S_
        .type           _Z12MatMulKernel6MatrixS_S_,@function
        .size           _Z12MatMulKernel6MatrixS_S_,(.L_x_1 - _Z12MatMulKernel6MatrixS_S_)
        .other          _Z12MatMulKernel6MatrixS_S_,@"STO_CUDA_ENTRY STV_DEFAULT"
_Z12MatMulKernel6MatrixS_S_:
.text._Z12MatMulKernel6MatrixS_S_:
[----:B------:R-:W-:Y:S01]  /*0000*/  LDC R1, c[0x0][0x37c] ;  /* 0x0000df00ff017b82 */ /* 0x000fe20000000800 */
[----:B------:R-:W0:Y:S07]  /*0010*/  S2R R2, SR_TID.X ;  /* 0x0000000000027919 */ /* 0x000e2e0000002100 */
[----:B------:R-:W1:Y:S01]  /*0020*/  LDC R0, c[0x0][0x364] ;  /* 0x0000d900ff007b82 */ /* 0x000e620000000800 */
[----:B------:R-:W2:Y:S01]  /*0030*/  LDCU UR8, c[0x0][0x390] ;  /* 0x00007200ff0877ac */ /* 0x000ea20008000800 */
[----:B------:R-:W1:Y:S01]  /*0040*/  S2R R3, SR_TID.Y ;  /* 0x0000000000037919 */ /* 0x000e620000002200 */
[----:B------:R-:W3:Y:S05]  /*0050*/  LDCU UR4, c[0x0][0x384] ;  /* 0x00007080ff0477ac */ /* 0x000eea0008000800 */
[----:B------:R-:W0:Y:S08]  /*0060*/  S2UR UR7, SR_CTAID.X ;  /* 0x00000000000779c3 */ /* 0x000e300000002500 */
[----:B------:R-:W0:Y:S01]  /*0070*/  LDC R9, c[0x0][0x360] ;  /* 0x0000d800ff097b82 */ /* 0x000e220000000800 */
[----:B--2---:R-:W-:-:S02]  /*0080*/  UIADD3 UR5, UPT, UPT, UR8, -0x1, URZ ;  /* 0xffffffff08057890 */ /* 0x004fc4000fffe0ff */
[----:B---3--:R-:W-:-:S05]  /*0090*/  UIADD3 UR4, UPT, UPT, UR4, -0x1, URZ ;  /* 0xffffffff04047890 */ /* 0x008fca000fffe0ff */
[----:B------:R-:W1:Y:S01]  /*00a0*/  S2UR UR6, SR_CTAID.Y ;  /* 0x00000000000679c3 */ /* 0x000e620000002600 */
[----:B0-----:R-:W-:-:S05]  /*00b0*/  IMAD R9, R9, UR7, R2 ;  /* 0x0000000709097c24 */ /* 0x001fca000f8e0202 */
[----:B------:R-:W-:Y:S01]  /*00c0*/  ISETP.GE.AND P0, PT, R9, UR5, PT ;  /* 0x0000000509007c0c */ /* 0x000fe2000bf06270 */
[----:B-1----:R-:W-:-:S05]  /*00d0*/  IMAD R0, R0, UR6, R3 ;  /* 0x0000000600007c24 */ /* 0x002fca000f8e0203 */
[----:B------:R-:W-:-:S13]  /*00e0*/  ISETP.GE.OR P0, PT, R0, UR4, P0 ;  /* 0x0000000400007c0c */ /* 0x000fda0008706670 */
[----:B------:R-:W-:Y:S05]  /*00f0*/  @P0 EXIT ;  /* 0x000000000000094d */ /* 0x000fea0003800000 */
[----:B------:R-:W0:Y:S01]  /*0100*/  LDC R7, c[0x0][0x380] ;  /* 0x0000e000ff077b82 */ /* 0x000e220000000800 */
[----:B------:R-:W1:Y:S01]  /*0110*/  LDCU.64 UR4, c[0x0][0x358] ;  /* 0x00006b00ff0477ac */ /* 0x000e620008000a00 */
[----:B------:R-:W2:Y:S01]  /*0120*/  LDCU UR6, c[0x0][0x3a0] ;  /* 0x00007400ff0677ac */ /* 0x000ea20008000800 */
[----:B0-----:R-:W-:-:S13]  /*0130*/  ISETP.GE.AND P0, PT, R7, 0x1, PT ;  /* 0x000000010700780c */ /* 0x001fda0003f06270 */
[----:B------:R-:W0:Y:S01]  /*0140*/  @P0 LDC.64 R2, c[0x0][0x388] ;  /* 0x0000e200ff020b82 */ /* 0x000e220000000a00 */
[----:B------:R-:W-:-:S05]  /*0150*/  @P0 IADD3 R6, PT, PT, R7, -0x1, RZ ;  /* 0xffffffff07060810 */ /* 0x000fca0007ffe0ff */
[----:B------:R-:W-:Y:S02]  /*0160*/  @P0 IMAD R7, R0, R7, R6 ;  /* 0x0000000700070224 */ /* 0x000fe400078e0206 */
[----:B------:R-:W3:Y:S01]  /*0170*/  @P0 LDC.64 R4, c[0x0][0x398] ;  /* 0x0000e600ff040b82 */ /* 0x000ee20000000a00 */
[----:B------:R-:W-:Y:S02]  /*0180*/  @P0 IMAD R11, R6, UR8, R9 ;  /* 0x00000008060b0c24 */ /* 0x000fe4000f8e0209 */
[----:B0-----:R-:W-:-:S05]  /*0190*/  @P0 IMAD.WIDE.U32 R2, R7, 0x4, R2 ;  /* 0x0000000407020825 */ /* 0x001fca00078e0002 */
[----:B------:R-:W0:Y:S01]  /*01a0*/  LDC.64 R6, c[0x0][0x3a8] ;  /* 0x0000ea00ff067b82 */ /* 0x000e220000000a00 */
[----:B-1----:R-:W4:Y:S01]  /*01b0*/  @P0 LDG.E R2, desc[UR4][R2.64] ;  /* 0x0000000402020981 */ /* 0x002f22000c1e1900 */
[----:B---3--:R-:W-:-:S06]  /*01c0*/  @P0 IMAD.WIDE R4, R11, 0x4, R4 ;  /* 0x000000040b040825 */ /* 0x008fcc00078e0204 */
[----:B------:R-:W4:Y:S01]  /*01d0*/  @P0 LDG.E R5, desc[UR4][R4.64] ;  /* 0x0000000404050981 */ /* 0x000f22000c1e1900 */
[----:B--2---:R-:W-:Y:S02]  /*01e0*/  IMAD R11, R0, UR6, R9 ;  /* 0x00000006000b7c24 */ /* 0x004fe4000f8e0209 */
[----:B------:R-:W-:Y:S02]  /*01f0*/  HFMA2 R9, -RZ, RZ, 0, 0 ;  /* 0x00000000ff097431 */ /* 0x000fe400000001ff */
[----:B0-----:R-:W-:-:S04]  /*0200*/  IMAD.WIDE R6, R11, 0x4, R6 ;  /* 0x000000040b067825 */ /* 0x001fc800078e0206 */
[----:B----4-:R-:W-:-:S05]  /*0210*/  @P0 FMUL R9, R2, R5 ;  /* 0x0000000502090220 */ /* 0x010fca0000400000 */
[----:B------:R-:W-:Y:S01]  /*0220*/  STG.E desc[UR4][R6.64], R9 ;  /* 0x0000000906007986 */ /* 0x000fe2000c101904 */
[----:B------:R-:W-:Y:S05]  /*0230*/  EXIT ;  /* 0x000000000000794d */ /* 0x000fea0003800000 */
.L_x_0:
[----:B------:R-:W-:-:S00]  /*0240*/  BRA `(.L_x_0) ;  /* 0xfffffffc00fc7947 */ /* 0x000fc0000383ffff */
[----:B------:R-:W-:-:S00]  /*0250*/  NOP ;  /* 0x0000000000007918 */ /* 0x000fc00000000000 */
        /* <DEDUP_REMOVED lines=10> */
.L_x_1:


//--------------------- .nv.shared.reserved.0     --------------------------
	.section	.nv.shared.reserved.0,"aw",@nobits
	.weak		__nv_reservedSMEM_offset_0_alias
	.size		__nv_reservedSMEM_offset_0_alias, 0, 64
	.other		__nv_reservedSMEM_offset_0_alias,@"STO_CUDA_RESERVED_SHARED STV_DEFAULT"
__nv_reservedSMEM_offset_0_alias:
	.zero		0
	.zero		64


//--------------------- .nv.constant0._Z12MatMulKernel6MatrixS_S_ --------------------------
	.section	.nv.constant0._Z12MatMulKernel6MatrixS_S_,"a",@progbits
	.sectionflags	@""
	.align	4
.nv.constant0._Z12MatMulKernel6MatrixS_S_:
	.zero		944


//--------------------- SYMBOLS --------------------------

	.type		.nv.reservedSmem.offset0,@object
	.size		.nv.reservedSmem.offset0,0x4
